//
// Generated by NVIDIA NVVM Compiler
//
// Compiler Build ID: CL-36424714
// Cuda compilation tools, release 13.0, V13.0.88
// Based on NVVM 20.0.0
//

.version 9.0
.target sm_100
.address_size 64

	// .globl	_Z6kernelv
.extern .func  (.param .b32 func_retval0) vprintf
(
	.param .b64 vprintf_param_0,
	.param .b64 vprintf_param_1
)
;
.global .align 1 .b8 $str[41] = {66, 108, 111, 99, 107, 32, 40, 37, 100, 44, 32, 37, 100, 44, 32, 37, 100, 41, 44, 32, 84, 104, 114, 101, 97, 100, 32, 40, 37, 100, 44, 32, 37, 100, 44, 32, 37, 100, 41, 10};

.visible .entry _Z6kernelv()
{
	.local .align 8 .b8 	__local_depot0[24];
	.reg .b64 	%SP;
	.reg .b64 	%SPL;
	.reg .b32 	%r<9>;
	.reg .b64 	%rd<5>;

	mov.u64 	%SPL, __local_depot0;
	cvta.local.u64 	%SP, %SPL;
	add.u64 	%rd1, %SP, 0;
	add.u64 	%rd2, %SPL, 0;
	mov.u32 	%r1, %ctaid.x;
	mov.u32 	%r2, %ctaid.y;
	mov.u32 	%r3, %ctaid.z;
	mov.u32 	%r4, %tid.x;
	mov.u32 	%r5, %tid.y;
	mov.u32 	%r6, %tid.z;
	st.local.v2.u32 	[%rd2], {%r1, %r2};
	st.local.v2.u32 	[%rd2+8], {%r3, %r4};
	st.local.v2.u32 	[%rd2+16], {%r5, %r6};
	mov.u64 	%rd3, $str;
	cvta.global.u64 	%rd4, %rd3;
	{ // callseq 0, 0
	.param .b64 param0;
	st.param.b64 	[param0], %rd4;
	.param .b64 param1;
	st.param.b64 	[param1], %rd1;
	.param .b32 retval0;
	call.uni (retval0), 
	vprintf, 
	(
	param0, 
	param1
	);
	ld.param.b32 	%r7, [retval0];
	} // callseq 0
	ret;

}


// ===== COMPILED SASS (sm_100) =====

	.target	sm_100

	.elftype	@"ET_EXEC"


//--------------------- .note.nv.tkinfo           --------------------------
	.section	.note.nv.tkinfo,"",@"SHT_NOTE"
	.sectionflags	@"SHF_NOTE_NV_TKINFO"
	.tkinfo
        /*0018*/ 	.word	0x00000002
        /*0030*/ 	.string	""
        /*0030*/ 	.string	"ptxas"
        /*0030*/ 	.string	"Cuda compilation tools, release 13.0, V13.0.88"
        /*0030*/ 	.string	"Build cuda_13.0.r13.0/compiler.36424714_0"
        /*0030*/ 	.string	"-arch sm_100 -m 64 "



//--------------------- .note.nv.cuinfo           --------------------------
	.section	.note.nv.cuinfo,"",@"SHT_NOTE"
	.sectionflags	@"SHF_NOTE_NV_CUINFO"
        /*0018*/ 	.short	0x0002
        /*001a*/ 	.short	0x0064
        /*001c*/ 	.short	0x0082
	.zero		2


//--------------------- .nv.info                  --------------------------
	.section	.nv.info,"",@"SHT_CUDA_INFO"
	.align	4


	//----- nvinfo : EIATTR_REGCOUNT
	.align		4
        /*0000*/ 	.byte	0x04, 0x2f
        /*0002*/ 	.short	(.L_2 - .L_1)
	.align		4
.L_1:
        /*0004*/ 	.word	index@(_Z6kernelv)
        /*0008*/ 	.word	0x00000018


	//----- nvinfo : EIATTR_FRAME_SIZE
	.align		4
.L_2:
        /*000c*/ 	.byte	0x04, 0x11
        /*000e*/ 	.short	(.L_4 - .L_3)
	.align		4
.L_3:
        /*0010*/ 	.word	index@(_Z6kernelv)
        /*0014*/ 	.word	0x00000018


	//----- nvinfo : EIATTR_MIN_STACK_SIZE
	.align		4
.L_4:
        /*0018*/ 	.byte	0x04, 0x12
        /*001a*/ 	.short	(.L_6 - .L_5)
	.align		4
.L_5:
        /*001c*/ 	.word	index@(_Z6kernelv)
        /*0020*/ 	.word	0x00000018
.L_6:


//--------------------- .nv.compat                --------------------------
	.section	.nv.compat,"",@"SHT_CUDA_COMPAT_INFO"
	.align	4
        /*0000*/ 	.byte	0x02, 0x09, 0x00, 0x00, 0x02, 0x02, 0x01, 0x00, 0x02, 0x05, 0x05, 0x00, 0x03, 0x07, 0x01, 0x01
        /*0010*/ 	.byte	0x02, 0x03, 0x00, 0x00, 0x02, 0x06, 0x01, 0x00, 0x04, 0x0b, 0x08, 0x00, 0x09, 0x00, 0x00, 0x00
        /*0020*/ 	.byte	0x00, 0x00, 0x00, 0x00


//--------------------- .nv.info._Z6kernelv       --------------------------
	.section	.nv.info._Z6kernelv,"",@"SHT_CUDA_INFO"
	.sectionflags	@""
	.align	4


	//----- nvinfo : EIATTR_CUDA_API_VERSION
	.align		4
        /*0000*/ 	.byte	0x04, 0x37
        /*0002*/ 	.short	(.L_8 - .L_7)
.L_7:
        /*0004*/ 	.word	0x00000082


	//----- nvinfo : EIATTR_SPARSE_MMA_MASK
	.align		4
.L_8:
        /*0008*/ 	.byte	0x03, 0x50
        /*000a*/ 	.short	0x0000


	//----- nvinfo : EIATTR_MAXREG_COUNT
	.align		4
        /*000c*/ 	.byte	0x03, 0x1b
        /*000e*/ 	.short	0x00ff


	//----- nvinfo : EIATTR_EXTERNS
	.align		4
        /*0010*/ 	.byte	0x04, 0x0f
        /*0012*/ 	.short	(.L_10 - .L_9)


	//   ....[0]....
	.align		4
.L_9:
        /*0014*/ 	.word	index@(vprintf)


	//----- nvinfo : EIATTR_MERCURY_ISA_VERSION
	.align		4
.L_10:
        /*0018*/ 	.byte	0x03, 0x5f
        /*001a*/ 	.short	0x0101


	//----- nvinfo : EIATTR_VRC_CTA_INIT_COUNT
	.align		4
        /*001c*/ 	.byte	0x02, 0x4a
	.zero		1
	.zero		1


	//----- nvinfo : EIATTR_SYSCALL_OFFSETS
	.align		4
        /*0020*/ 	.byte	0x04, 0x46
        /*0022*/ 	.short	(.L_12 - .L_11)


	//   ....[0]....
.L_11:
        /*0024*/ 	.word	0x00000150


	//----- nvinfo : EIATTR_EXIT_INSTR_OFFSETS
	.align		4
.L_12:
        /*0028*/ 	.byte	0x04, 0x1c
        /*002a*/ 	.short	(.L_14 - .L_13)


	//   ....[0]....
.L_13:
        /*002c*/ 	.word	0x00000160


	//----- nvinfo : EIATTR_SW_WAR
	.align		4
.L_14:
        /*0030*/ 	.byte	0x04, 0x36
        /*0032*/ 	.short	(.L_16 - .L_15)
.L_15:
        /*0034*/ 	.word	0x00000008
.L_16:


//--------------------- .nv.callgraph             --------------------------
	.section	.nv.callgraph,"",@"SHT_CUDA_CALLGRAPH"
	.align	4
	.sectionentsize	8
	.align		4
        /*0000*/ 	.word	0x00000000
	.align		4
        /*0004*/ 	.word	0xffffffff
	.align		4
        /*0008*/ 	.word	index@(_Z6kernelv)
	.align		4
        /*000c*/ 	.word	index@(vprintf)
	.align		4
        /*0010*/ 	.word	0x00000000
	.align		4
        /*0014*/ 	.word	0xfffffffe
	.align		4
        /*0018*/ 	.word	0x00000000
	.align		4
        /*001c*/ 	.word	0xfffffffd
	.align		4
        /*0020*/ 	.word	0x00000000
	.align		4
        /*0024*/ 	.word	0xfffffffc


//--------------------- .nv.constant4             --------------------------
	.section	.nv.constant4,"a",@progbits
	.align	8
	.align		8
.nv.constant4:
        /*0000*/ 	.dword	vprintf
	.align		8
        /*0008*/ 	.dword	$str


//--------------------- .text._Z6kernelv          --------------------------
	.section	.text._Z6kernelv,"ax",@progbits
	.align	128
        .global         _Z6kernelv
        .type           _Z6kernelv,@function
        .size           _Z6kernelv,(.L_x_2 - _Z6kernelv)
        .other          _Z6kernelv,@"STO_CUDA_ENTRY STV_DEFAULT"
_Z6kernelv:
.text._Z6kernelv:
[----:B------:R-:W0:Y:S01]  /*0000*/  LDC R1, c[0x0][0x37c] ;  /* 0x0000df00ff017b82 */ /* 0x000e220000000800 */
[----:B------:R-:W1:Y:S01]  /*0010*/  S2R R8, SR_CTAID.X ;  /* 0x0000000000087919 */ /* 0x000e620000002500 */
[----:B0-----:R-:W-:Y:S01]  /*0020*/  VIADD R1, R1, 0xffffffe8 ;  /* 0xffffffe801017836 */ /* 0x001fe20000000000 */
[----:B------:R-:W-:Y:S01]  /*0030*/  MOV R0, 0x0 ;  /* 0x0000000000007802 */ /* 0x000fe20000000f00 */
[----:B------:R-:W0:Y:S01]  /*0040*/  LDCU UR4, c[0x0][0x2f8] ;  /* 0x00005f00ff0477ac */ /* 0x000e220008000800 */
[----:B------:R-:W1:Y:S03]  /*0050*/  S2R R9, SR_CTAID.Y ;  /* 0x0000000000097919 */ /* 0x000e660000002600 */
[----:B------:R2:W3:Y:S01]  /*0060*/  LDC.64 R2, c[0x4][R0] ;  /* 0x0100000000027b82 */ /* 0x0004e20000000a00 */
[----:B------:R-:W4:Y:S01]  /*0070*/  LDCU.64 UR6, c[0x4][0x8] ;  /* 0x01000100ff0677ac */ /* 0x000f220008000a00 */
[----:B------:R-:W5:Y:S01]  /*0080*/  S2R R10, SR_CTAID.Z ;  /* 0x00000000000a7919 */ /* 0x000f620000002700 */
[----:B------:R-:W2:Y:S01]  /*0090*/  LDCU UR5, c[0x0][0x2fc] ;  /* 0x00005f80ff0577ac */ /* 0x000ea20008000800 */
[----:B------:R-:W5:Y:S01]  /*00a0*/  S2R R11, SR_TID.X ;  /* 0x00000000000b7919 */ /* 0x000f620000002100 */
[----:B------:R-:W5:Y:S01]  /*00b0*/  S2R R12, SR_TID.Y ;  /* 0x00000000000c7919 */ /* 0x000f620000002200 */
[----:B------:R-:W5:Y:S01]  /*00c0*/  S2R R13, SR_TID.Z ;  /* 0x00000000000d7919 */ /* 0x000f620000002300 */
[----:B0-----:R-:W-:Y:S01]  /*00d0*/  IADD3 R6, P0, PT, R1, UR4, RZ ;  /* 0x0000000401067c10 */ /* 0x001fe2000ff1e0ff */
[----:B----4-:R-:W-:Y:S01]  /*00e0*/  IMAD.U32 R4, RZ, RZ, UR6 ;  /* 0x00000006ff047e24 */ /* 0x010fe2000f8e00ff */
[----:B------:R-:W-:-:S03]  /*00f0*/  MOV R5, UR7 ;  /* 0x0000000700057c02 */ /* 0x000fc60008000f00 */
[----:B--2---:R-:W-:Y:S01]  /*0100*/  IMAD.X R7, RZ, RZ, UR5, P0 ;  /* 0x00000005ff077e24 */ /* 0x004fe200080e06ff */
[----:B-1----:R0:W-:Y:S04]  /*0110*/  STL.64 [R1], R8 ;  /* 0x0000000801007387 */ /* 0x0021e80000100a00 */
[----:B-----5:R0:W-:Y:S04]  /*0120*/  STL.64 [R1+0x8], R10 ;  /* 0x0000080a01007387 */ /* 0x0201e80000100a00 */
[----:B------:R0:W-:Y:S02]  /*0130*/  STL.64 [R1+0x10], R12 ;  /* 0x0000100c01007387 */ /* 0x0001e40000100a00 */
[----:B------:R-:W-:-:S07]  /*0140*/  LEPC R20, `(.L_x_0) ;  /* 0x000000001014794e */ /* 0x000fce0000000000 */
[----:B0--3--:R-:W-:Y:S05]  /*0150*/  CALL.ABS.NOINC R2 ;  /* 0x0000000002007343 */ /* 0x009fea0003c00000 */
.L_x_0:
[----:B------:R-:W-:Y:S05]  /*0160*/  EXIT ;  /* 0x000000000000794d */ /* 0x000fea0003800000 */
.L_x_1:
[----:B------:R-:W-:-:S00]  /*0170*/  BRA `(.L_x_1) ;  /* 0xfffffffc00fc7947 */ /* 0x000fc0000383ffff */
[----:B------:R-:W-:-:S00]  /*0180*/  NOP ;  /* 0x0000000000007918 */ /* 0x000fc00000000000 */
[----:B------:R-:W-:-:S00]  /*0190*/  NOP ;  /* 0x0000000000007918 */ /* 0x000fc00000000000 */
[----:B------:R-:W-:-:S00]  /*01a0*/  NOP ;  /* 0x0000000000007918 */ /* 0x000fc00000000000 */
[----:B------:R-:W-:-:S00]  /*01b0*/  NOP ;  /* 0x0000000000007918 */ /* 0x000fc00000000000 */
[----:B------:R-:W-:-:S00]  /*01c0*/  NOP ;  /* 0x0000000000007918 */ /* 0x000fc00000000000 */
[----:B------:R-:W-:-:S00]  /*01d0*/  NOP ;  /* 0x0000000000007918 */ /* 0x000fc00000000000 */
[----:B------:R-:W-:-:S00]  /*01e0*/  NOP ;  /* 0x0000000000007918 */ /* 0x000fc00000000000 */
[----:B------:R-:W-:-:S00]  /*01f0*/  NOP ;  /* 0x0000000000007918 */ /* 0x000fc00000000000 */
.L_x_2:


//--------------------- .nv.global.init           --------------------------
	.section	.nv.global.init,"aw",@progbits
.nv.global.init:
	.type		$str,@object
	.size		$str,(.L_0 - $str)
$str:
        /*0000*/ 	.byte	0x42, 0x6c, 0x6f, 0x63, 0x6b, 0x20, 0x28, 0x25, 0x64, 0x2c, 0x20, 0x25, 0x64, 0x2c, 0x20, 0x25
        /*0010*/ 	.byte	0x64, 0x29, 0x2c, 0x20, 0x54, 0x68, 0x72, 0x65, 0x61, 0x64, 0x20, 0x28, 0x25, 0x64, 0x2c, 0x20
        /*0020*/ 	.byte	0x25, 0x64, 0x2c, 0x20, 0x25, 0x64, 0x29, 0x0a, 0x00
.L_0:


//--------------------- .nv.shared.reserved.0     --------------------------
	.section	.nv.shared.reserved.0,"aw",@nobits
	.weak		__nv_reservedSMEM_offset_0_alias
	.size		__nv_reservedSMEM_offset_0_alias, 0, 64
	.other		__nv_reservedSMEM_offset_0_alias,@"STO_CUDA_RESERVED_SHARED STV_DEFAULT"
__nv_reservedSMEM_offset_0_alias:
	.zero		0
	.zero		64


//--------------------- .nv.constant0._Z6kernelv  --------------------------
	.section	.nv.constant0._Z6kernelv,"a",@progbits
	.sectionflags	@""
	.align	4
.nv.constant0._Z6kernelv:
	.zero		896


//--------------------- SYMBOLS --------------------------

	.type		.nv.reservedSmem.offset0,@object
	.size		.nv.reservedSmem.offset0,0x4
	.type		vprintf,@function
